//
// Generated by NVIDIA NVVM Compiler
//
// Compiler Build ID: CL-36424714
// Cuda compilation tools, release 13.0, V13.0.88
// Based on NVVM 20.0.0
//

.version 9.0
.target sm_100
.address_size 64

	// .globl	_Z3mulPiS_S_iii

.visible .entry _Z3mulPiS_S_iii(
	.param .u64 .ptr .align 1 _Z3mulPiS_S_iii_param_0,
	.param .u64 .ptr .align 1 _Z3mulPiS_S_iii_param_1,
	.param .u64 .ptr .align 1 _Z3mulPiS_S_iii_param_2,
	.param .u32 _Z3mulPiS_S_iii_param_3,
	.param .u32 _Z3mulPiS_S_iii_param_4,
	.param .u32 _Z3mulPiS_S_iii_param_5
)
{
	.reg .pred 	%p<13>;
	.reg .b32 	%r<109>;
	.reg .b64 	%rd<53>;

	ld.param.u64 	%rd7, [_Z3mulPiS_S_iii_param_0];
	ld.param.u64 	%rd8, [_Z3mulPiS_S_iii_param_1];
	ld.param.u64 	%rd6, [_Z3mulPiS_S_iii_param_2];
	ld.param.u32 	%r32, [_Z3mulPiS_S_iii_param_3];
	ld.param.u32 	%r30, [_Z3mulPiS_S_iii_param_4];
	ld.param.u32 	%r31, [_Z3mulPiS_S_iii_param_5];
	cvta.to.global.u64 	%rd1, %rd8;
	cvta.to.global.u64 	%rd2, %rd7;
	mov.u32 	%r34, %ctaid.y;
	mov.u32 	%r35, %ntid.y;
	mov.u32 	%r36, %tid.y;
	mad.lo.s32 	%r37, %r34, %r35, %r36;
	mov.u32 	%r38, %ctaid.x;
	mov.u32 	%r39, %ntid.x;
	mov.u32 	%r40, %tid.x;
	mad.lo.s32 	%r2, %r38, %r39, %r40;
	setp.ge.s32 	%p1, %r2, %r31;
	setp.ge.s32 	%p2, %r37, %r32;
	or.pred  	%p3, %p1, %p2;
	@%p3 bra 	$L__BB0_14;
	setp.lt.s32 	%p4, %r30, 1;
	mov.b32 	%r108, 0;
	@%p4 bra 	$L__BB0_13;
	mul.lo.s32 	%r3, %r30, %r37;
	and.b32  	%r4, %r30, 7;
	setp.lt.u32 	%p5, %r30, 8;
	mov.b32 	%r103, 0;
	mov.u32 	%r108, %r103;
	@%p5 bra 	$L__BB0_5;
	and.b32  	%r103, %r30, 2147483640;
	neg.s32 	%r97, %r103;
	shl.b32 	%r7, %r31, 3;
	mul.wide.u32 	%rd9, %r3, 4;
	add.s64 	%rd10, %rd9, %rd2;
	add.s64 	%rd52, %rd10, 16;
	mov.b32 	%r108, 0;
	mul.wide.s32 	%rd13, %r31, 4;
	mov.u32 	%r96, %r2;
$L__BB0_4:
	.pragma "nounroll";
	ld.global.u32 	%r45, [%rd52+-16];
	mul.wide.s32 	%rd11, %r96, 4;
	add.s64 	%rd12, %rd1, %rd11;
	ld.global.u32 	%r46, [%rd12];
	mad.lo.s32 	%r47, %r46, %r45, %r108;
	ld.global.u32 	%r48, [%rd52+-12];
	add.s64 	%rd14, %rd12, %rd13;
	ld.global.u32 	%r49, [%rd14];
	mad.lo.s32 	%r50, %r49, %r48, %r47;
	ld.global.u32 	%r51, [%rd52+-8];
	add.s64 	%rd15, %rd14, %rd13;
	ld.global.u32 	%r52, [%rd15];
	mad.lo.s32 	%r53, %r52, %r51, %r50;
	ld.global.u32 	%r54, [%rd52+-4];
	add.s64 	%rd16, %rd15, %rd13;
	ld.global.u32 	%r55, [%rd16];
	mad.lo.s32 	%r56, %r55, %r54, %r53;
	ld.global.u32 	%r57, [%rd52];
	add.s64 	%rd17, %rd16, %rd13;
	ld.global.u32 	%r58, [%rd17];
	mad.lo.s32 	%r59, %r58, %r57, %r56;
	ld.global.u32 	%r60, [%rd52+4];
	add.s64 	%rd18, %rd17, %rd13;
	ld.global.u32 	%r61, [%rd18];
	mad.lo.s32 	%r62, %r61, %r60, %r59;
	ld.global.u32 	%r63, [%rd52+8];
	add.s64 	%rd19, %rd18, %rd13;
	ld.global.u32 	%r64, [%rd19];
	mad.lo.s32 	%r65, %r64, %r63, %r62;
	ld.global.u32 	%r66, [%rd52+12];
	add.s64 	%rd20, %rd19, %rd13;
	ld.global.u32 	%r67, [%rd20];
	mad.lo.s32 	%r108, %r67, %r66, %r65;
	add.s32 	%r97, %r97, 8;
	add.s32 	%r96, %r96, %r7;
	add.s64 	%rd52, %rd52, 32;
	setp.ne.s32 	%p6, %r97, 0;
	@%p6 bra 	$L__BB0_4;
$L__BB0_5:
	setp.eq.s32 	%p7, %r4, 0;
	@%p7 bra 	$L__BB0_13;
	and.b32  	%r17, %r30, 3;
	setp.lt.u32 	%p8, %r4, 4;
	@%p8 bra 	$L__BB0_8;
	add.s32 	%r69, %r103, %r3;
	mul.wide.u32 	%rd21, %r69, 4;
	add.s64 	%rd22, %rd2, %rd21;
	ld.global.u32 	%r70, [%rd22];
	mad.lo.s32 	%r71, %r103, %r31, %r2;
	mul.wide.s32 	%rd23, %r71, 4;
	add.s64 	%rd24, %rd1, %rd23;
	ld.global.u32 	%r72, [%rd24];
	mad.lo.s32 	%r73, %r72, %r70, %r108;
	cvt.u64.u32 	%rd25, %r3;
	cvt.u64.u32 	%rd26, %r103;
	add.s64 	%rd27, %rd26, %rd25;
	shl.b64 	%rd28, %rd27, 2;
	add.s64 	%rd29, %rd2, %rd28;
	ld.global.u32 	%r74, [%rd29+4];
	mul.wide.s32 	%rd30, %r31, 4;
	add.s64 	%rd31, %rd24, %rd30;
	ld.global.u32 	%r75, [%rd31];
	mad.lo.s32 	%r76, %r75, %r74, %r73;
	ld.global.u32 	%r77, [%rd29+8];
	add.s64 	%rd32, %rd31, %rd30;
	ld.global.u32 	%r78, [%rd32];
	mad.lo.s32 	%r79, %r78, %r77, %r76;
	ld.global.u32 	%r80, [%rd29+12];
	add.s64 	%rd33, %rd32, %rd30;
	ld.global.u32 	%r81, [%rd33];
	mad.lo.s32 	%r108, %r81, %r80, %r79;
	add.s32 	%r103, %r103, 4;
$L__BB0_8:
	setp.eq.s32 	%p9, %r17, 0;
	@%p9 bra 	$L__BB0_13;
	setp.eq.s32 	%p10, %r17, 1;
	@%p10 bra 	$L__BB0_11;
	add.s32 	%r83, %r103, %r3;
	mul.wide.u32 	%rd34, %r83, 4;
	add.s64 	%rd35, %rd2, %rd34;
	ld.global.u32 	%r84, [%rd35];
	mad.lo.s32 	%r85, %r103, %r31, %r2;
	mul.wide.s32 	%rd36, %r85, 4;
	add.s64 	%rd37, %rd1, %rd36;
	ld.global.u32 	%r86, [%rd37];
	mad.lo.s32 	%r87, %r86, %r84, %r108;
	cvt.u64.u32 	%rd38, %r3;
	cvt.u64.u32 	%rd39, %r103;
	add.s64 	%rd40, %rd39, %rd38;
	shl.b64 	%rd41, %rd40, 2;
	add.s64 	%rd42, %rd2, %rd41;
	ld.global.u32 	%r88, [%rd42+4];
	mul.wide.s32 	%rd43, %r31, 4;
	add.s64 	%rd44, %rd37, %rd43;
	ld.global.u32 	%r89, [%rd44];
	mad.lo.s32 	%r108, %r89, %r88, %r87;
	add.s32 	%r103, %r103, 2;
$L__BB0_11:
	and.b32  	%r90, %r30, 1;
	setp.eq.b32 	%p11, %r90, 1;
	not.pred 	%p12, %p11;
	@%p12 bra 	$L__BB0_13;
	add.s32 	%r91, %r103, %r3;
	mul.wide.u32 	%rd45, %r91, 4;
	add.s64 	%rd46, %rd2, %rd45;
	ld.global.u32 	%r92, [%rd46];
	mad.lo.s32 	%r93, %r103, %r31, %r2;
	mul.wide.s32 	%rd47, %r93, 4;
	add.s64 	%rd48, %rd1, %rd47;
	ld.global.u32 	%r94, [%rd48];
	mad.lo.s32 	%r108, %r94, %r92, %r108;
$L__BB0_13:
	mad.lo.s32 	%r95, %r31, %r37, %r2;
	cvta.to.global.u64 	%rd49, %rd6;
	mul.wide.s32 	%rd50, %r95, 4;
	add.s64 	%rd51, %rd49, %rd50;
	st.global.u32 	[%rd51], %r108;
$L__BB0_14:
	ret;

}


// ===== COMPILED SASS (sm_100) =====

	.target	sm_100

	.elftype	@"ET_EXEC"


//--------------------- .note.nv.tkinfo           --------------------------
	.section	.note.nv.tkinfo,"",@"SHT_NOTE"
	.sectionflags	@"SHF_NOTE_NV_TKINFO"
	.tkinfo
        /*0018*/ 	.word	0x00000002
        /*0030*/ 	.string	""
        /*0030*/ 	.string	"ptxas"
        /*0030*/ 	.string	"Cuda compilation tools, release 13.0, V13.0.88"
        /*0030*/ 	.string	"Build cuda_13.0.r13.0/compiler.36424714_0"
        /*0030*/ 	.string	"-arch sm_100 -m 64 "



//--------------------- .note.nv.cuinfo           --------------------------
	.section	.note.nv.cuinfo,"",@"SHT_NOTE"
	.sectionflags	@"SHF_NOTE_NV_CUINFO"
        /*0018*/ 	.short	0x0002
        /*001a*/ 	.short	0x0064
        /*001c*/ 	.short	0x0082
	.zero		2


//--------------------- .nv.info                  --------------------------
	.section	.nv.info,"",@"SHT_CUDA_INFO"
	.align	4


	//----- nvinfo : EIATTR_REGCOUNT
	.align		4
        /*0000*/ 	.byte	0x04, 0x2f
        /*0002*/ 	.short	(.L_1 - .L_0)
	.align		4
.L_0:
        /*0004*/ 	.word	index@(_Z3mulPiS_S_iii)
        /*0008*/ 	.word	0x00000020


	//----- nvinfo : EIATTR_FRAME_SIZE
	.align		4
.L_1:
        /*000c*/ 	.byte	0x04, 0x11
        /*000e*/ 	.short	(.L_3 - .L_2)
	.align		4
.L_2:
        /*0010*/ 	.word	index@(_Z3mulPiS_S_iii)
        /*0014*/ 	.word	0x00000000


	//----- nvinfo : EIATTR_MIN_STACK_SIZE
	.align		4
.L_3:
        /*0018*/ 	.byte	0x04, 0x12
        /*001a*/ 	.short	(.L_5 - .L_4)
	.align		4
.L_4:
        /*001c*/ 	.word	index@(_Z3mulPiS_S_iii)
        /*0020*/ 	.word	0x00000000
.L_5:


//--------------------- .nv.compat                --------------------------
	.section	.nv.compat,"",@"SHT_CUDA_COMPAT_INFO"
	.align	4
        /*0000*/ 	.byte	0x02, 0x09, 0x00, 0x00, 0x02, 0x02, 0x01, 0x00, 0x02, 0x05, 0x05, 0x00, 0x03, 0x07, 0x01, 0x01
        /*0010*/ 	.byte	0x02, 0x03, 0x00, 0x00, 0x02, 0x06, 0x01, 0x00, 0x04, 0x0b, 0x08, 0x00, 0x09, 0x00, 0x00, 0x00
        /*0020*/ 	.byte	0x00, 0x00, 0x00, 0x00


//--------------------- .nv.info._Z3mulPiS_S_iii  --------------------------
	.section	.nv.info._Z3mulPiS_S_iii,"",@"SHT_CUDA_INFO"
	.sectionflags	@""
	.align	4


	//----- nvinfo : EIATTR_CUDA_API_VERSION
	.align		4
        /*0000*/ 	.byte	0x04, 0x37
        /*0002*/ 	.short	(.L_7 - .L_6)
.L_6:
        /*0004*/ 	.word	0x00000082


	//----- nvinfo : EIATTR_KPARAM_INFO
	.align		4
.L_7:
        /*0008*/ 	.byte	0x04, 0x17
        /*000a*/ 	.short	(.L_9 - .L_8)
.L_8:
        /*000c*/ 	.word	0x00000000
        /*0010*/ 	.short	0x0005
        /*0012*/ 	.short	0x0020
        /*0014*/ 	.byte	0x00, 0xf0, 0x11, 0x00


	//----- nvinfo : EIATTR_KPARAM_INFO
	.align		4
.L_9:
        /*0018*/ 	.byte	0x04, 0x17
        /*001a*/ 	.short	(.L_11 - .L_10)
.L_10:
        /*001c*/ 	.word	0x00000000
        /*0020*/ 	.short	0x0004
        /*0022*/ 	.short	0x001c
        /*0024*/ 	.byte	0x00, 0xf0, 0x11, 0x00


	//----- nvinfo : EIATTR_KPARAM_INFO
	.align		4
.L_11:
        /*0028*/ 	.byte	0x04, 0x17
        /*002a*/ 	.short	(.L_13 - .L_12)
.L_12:
        /*002c*/ 	.word	0x00000000
        /*0030*/ 	.short	0x0003
        /*0032*/ 	.short	0x0018
        /*0034*/ 	.byte	0x00, 0xf0, 0x11, 0x00


	//----- nvinfo : EIATTR_KPARAM_INFO
	.align		4
.L_13:
        /*0038*/ 	.byte	0x04, 0x17
        /*003a*/ 	.short	(.L_15 - .L_14)
.L_14:
        /*003c*/ 	.word	0x00000000
        /*0040*/ 	.short	0x0002
        /*0042*/ 	.short	0x0010
        /*0044*/ 	.byte	0x00, 0xf5, 0x21, 0x00


	//----- nvinfo : EIATTR_KPARAM_INFO
	.align		4
.L_15:
        /*0048*/ 	.byte	0x04, 0x17
        /*004a*/ 	.short	(.L_17 - .L_16)
.L_16:
        /*004c*/ 	.word	0x00000000
        /*0050*/ 	.short	0x0001
        /*0052*/ 	.short	0x0008
        /*0054*/ 	.byte	0x00, 0xf5, 0x21, 0x00


	//----- nvinfo : EIATTR_KPARAM_INFO
	.align		4
.L_17:
        /*0058*/ 	.byte	0x04, 0x17
        /*005a*/ 	.short	(.L_19 - .L_18)
.L_18:
        /*005c*/ 	.word	0x00000000
        /*0060*/ 	.short	0x0000
        /*0062*/ 	.short	0x0000
        /*0064*/ 	.byte	0x00, 0xf5, 0x21, 0x00


	//----- nvinfo : EIATTR_SPARSE_MMA_MASK
	.align		4
.L_19:
        /*0068*/ 	.byte	0x03, 0x50
        /*006a*/ 	.short	0x0000


	//----- nvinfo : EIATTR_MAXREG_COUNT
	.align		4
        /*006c*/ 	.byte	0x03, 0x1b
        /*006e*/ 	.short	0x00ff


	//----- nvinfo : EIATTR_MERCURY_ISA_VERSION
	.align		4
        /*0070*/ 	.byte	0x03, 0x5f
        /*0072*/ 	.short	0x0101


	//----- nvinfo : EIATTR_VRC_CTA_INIT_COUNT
	.align		4
        /*0074*/ 	.byte	0x02, 0x4a
	.zero		1
	.zero		1


	//----- nvinfo : EIATTR_EXIT_INSTR_OFFSETS
	.align		4
        /*0078*/ 	.byte	0x04, 0x1c
        /*007a*/ 	.short	(.L_21 - .L_20)


	//   ....[0]....
.L_20:
        /*007c*/ 	.word	0x000000d0


	//   ....[1]....
        /*0080*/ 	.word	0x000008e0


	//----- nvinfo : EIATTR_CBANK_PARAM_SIZE
	.align		4
.L_21:
        /*0084*/ 	.byte	0x03, 0x19
        /*0086*/ 	.short	0x0024


	//----- nvinfo : EIATTR_PARAM_CBANK
	.align		4
        /*0088*/ 	.byte	0x04, 0x0a
        /*008a*/ 	.short	(.L_23 - .L_22)
	.align		4
.L_22:
        /*008c*/ 	.word	index@(.nv.constant0._Z3mulPiS_S_iii)
        /*0090*/ 	.short	0x0380
        /*0092*/ 	.short	0x0024


	//----- nvinfo : EIATTR_SW_WAR
	.align		4
.L_23:
        /*0094*/ 	.byte	0x04, 0x36
        /*0096*/ 	.short	(.L_25 - .L_24)
.L_24:
        /*0098*/ 	.word	0x00000008
.L_25:


//--------------------- .nv.callgraph             --------------------------
	.section	.nv.callgraph,"",@"SHT_CUDA_CALLGRAPH"
	.align	4
	.sectionentsize	8
	.align		4
        /*0000*/ 	.word	0x00000000
	.align		4
        /*0004*/ 	.word	0xffffffff
	.align		4
        /*0008*/ 	.word	0x00000000
	.align		4
        /*000c*/ 	.word	0xfffffffe
	.align		4
        /*0010*/ 	.word	0x00000000
	.align		4
        /*0014*/ 	.word	0xfffffffd
	.align		4
        /*0018*/ 	.word	0x00000000
	.align		4
        /*001c*/ 	.word	0xfffffffc


//--------------------- .text._Z3mulPiS_S_iii     --------------------------
	.section	.text._Z3mulPiS_S_iii,"ax",@progbits
	.align	128
        .global         _Z3mulPiS_S_iii
        .type           _Z3mulPiS_S_iii,@function
        .size           _Z3mulPiS_S_iii,(.L_x_5 - _Z3mulPiS_S_iii)
        .other          _Z3mulPiS_S_iii,@"STO_CUDA_ENTRY STV_DEFAULT"
_Z3mulPiS_S_iii:
.text._Z3mulPiS_S_iii:
[----:B------:R-:W-:Y:S01]  /*0000*/  LDC R1, c[0x0][0x37c] ;  /* 0x0000df00ff017b82 */ /* 0x000fe20000000800 */
[----:B------:R-:W0:Y:S07]  /*0010*/  S2R R3, SR_TID.Y ;  /* 0x0000000000037919 */ /* 0x000e2e0000002200 */
[----:B------:R-:W0:Y:S01]  /*0020*/  S2UR UR4, SR_CTAID.Y ;  /* 0x00000000000479c3 */ /* 0x000e220000002600 */
[----:B------:R-:W1:Y:S01]  /*0030*/  LDCU UR6, c[0x0][0x398] ;  /* 0x00007300ff0677ac */ /* 0x000e620008000800 */
[----:B------:R-:W2:Y:S06]  /*0040*/  S2R R5, SR_TID.X ;  /* 0x0000000000057919 */ /* 0x000eac0000002100 */
[----:B------:R-:W0:Y:S08]  /*0050*/  LDC R0, c[0x0][0x364] ;  /* 0x0000d900ff007b82 */ /* 0x000e300000000800 */
[----:B------:R-:W2:Y:S08]  /*0060*/  S2UR UR5, SR_CTAID.X ;  /* 0x00000000000579c3 */ /* 0x000eb00000002500 */
[----:B------:R-:W2:Y:S08]  /*0070*/  LDC R16, c[0x0][0x360] ;  /* 0x0000d800ff107b82 */ /* 0x000eb00000000800 */
[----:B------:R-:W3:Y:S01]  /*0080*/  LDC R17, c[0x0][0x3a0] ;  /* 0x0000e800ff117b82 */ /* 0x000ee20000000800 */
[----:B0-----:R-:W-:-:S05]  /*0090*/  IMAD R0, R0, UR4, R3 ;  /* 0x0000000400007c24 */ /* 0x001fca000f8e0203 */
[----:B-1----:R-:W-:Y:S01]  /*00a0*/  ISETP.GE.AND P0, PT, R0, UR6, PT ;  /* 0x0000000600007c0c */ /* 0x002fe2000bf06270 */
[----:B--2---:R-:W-:-:S05]  /*00b0*/  IMAD R16, R16, UR5, R5 ;  /* 0x0000000510107c24 */ /* 0x004fca000f8e0205 */
[----:B---3--:R-:W-:-:S13]  /*00c0*/  ISETP.GE.OR P0, PT, R16, R17, P0 ;  /* 0x000000111000720c */ /* 0x008fda0000706670 */
[----:B------:R-:W-:Y:S05]  /*00d0*/  @P0 EXIT ;  /* 0x000000000000094d */ /* 0x000fea0003800000 */
[----:B------:R-:W0:Y:S01]  /*00e0*/  LDC R19, c[0x0][0x39c] ;  /* 0x0000e700ff137b82 */ /* 0x000e220000000800 */
[----:B------:R-:W1:Y:S01]  /*00f0*/  LDCU.64 UR4, c[0x0][0x358] ;  /* 0x00006b00ff0477ac */ /* 0x000e620008000a00 */
[----:B------:R-:W-:Y:S01]  /*0100*/  HFMA2 R24, -RZ, RZ, 0, 0 ;  /* 0x00000000ff187431 */ /* 0x000fe200000001ff */
[----:B0-----:R-:W-:-:S13]  /*0110*/  ISETP.GE.AND P0, PT, R19, 0x1, PT ;  /* 0x000000011300780c */ /* 0x001fda0003f06270 */
[----:B-1----:R-:W-:Y:S05]  /*0120*/  @!P0 BRA `(.L_x_0) ;  /* 0x0000000400dc8947 */ /* 0x002fea0003800000 */
[C---:B------:R-:W-:Y:S01]  /*0130*/  ISETP.GE.U32.AND P1, PT, R19.reuse, 0x8, PT ;  /* 0x000000081300780c */ /* 0x040fe20003f26070 */
[----:B------:R-:W-:Y:S01]  /*0140*/  IMAD R20, R0, R19, RZ ;  /* 0x0000001300147224 */ /* 0x000fe200078e02ff */
[----:B------:R-:W-:Y:S02]  /*0150*/  LOP3.LUT R27, R19, 0x7, RZ, 0xc0, !PT ;  /* 0x00000007131b7812 */ /* 0x000fe400078ec0ff */
[----:B------:R-:W-:Y:S02]  /*0160*/  MOV R21, RZ ;  /* 0x000000ff00157202 */ /* 0x000fe40000000f00 */
[----:B------:R-:W-:Y:S02]  /*0170*/  ISETP.NE.AND P0, PT, R27, RZ, PT ;  /* 0x000000ff1b00720c */ /* 0x000fe40003f05270 */
[----:B------:R-:W-:-:S05]  /*0180*/  MOV R24, RZ ;  /* 0x000000ff00187202 */ /* 0x000fca0000000f00 */
[----:B------:R-:W-:Y:S06]  /*0190*/  @!P1 BRA `(.L_x_1) ;  /* 0x0000000000c09947 */ /* 0x000fec0003800000 */
[----:B------:R-:W0:Y:S01]  /*01a0*/  LDC.64 R2, c[0x0][0x380] ;  /* 0x0000e000ff027b82 */ /* 0x000e220000000a00 */
[----:B------:R-:W-:Y:S02]  /*01b0*/  LOP3.LUT R21, R19, 0x7ffffff8, RZ, 0xc0, !PT ;  /* 0x7ffffff813157812 */ /* 0x000fe400078ec0ff */
[----:B------:R-:W-:Y:S02]  /*01c0*/  MOV R24, RZ ;  /* 0x000000ff00187202 */ /* 0x000fe40000000f00 */
[----:B------:R-:W-:Y:S02]  /*01d0*/  MOV R18, R16 ;  /* 0x0000001000127202 */ /* 0x000fe40000000f00 */
[----:B------:R-:W-:Y:S01]  /*01e0*/  IADD3 R22, PT, PT, -R21, RZ, RZ ;  /* 0x000000ff15167210 */ /* 0x000fe20007ffe1ff */
[----:B0-----:R-:W-:-:S03]  /*01f0*/  IMAD.WIDE.U32 R2, R20, 0x4, R2 ;  /* 0x0000000414027825 */ /* 0x001fc600078e0002 */
[----:B------:R-:W-:-:S04]  /*0200*/  IADD3 R4, P1, PT, R2, 0x10, RZ ;  /* 0x0000001002047810 */ /* 0x000fc80007f3e0ff */
[----:B------:R-:W-:-:S09]  /*0210*/  IADD3.X R3, PT, PT, RZ, R3, RZ, P1, !PT ;  /* 0x00000003ff037210 */ /* 0x000fd20000ffe4ff */
.L_x_2:
[----:B------:R-:W0:Y:S01]  /*0220*/  LDC.64 R14, c[0x0][0x388] ;  /* 0x0000e200ff0e7b82 */ /* 0x000e220000000a00 */
[----:B------:R-:W-:-:S05]  /*0230*/  MOV R2, R4 ;  /* 0x0000000400027202 */ /* 0x000fca0000000f00 */
[----:B------:R-:W2:Y:S04]  /*0240*/  LDG.E R25, desc[UR4][R2.64+-0x10] ;  /* 0xfffff00402197981 */ /* 0x000ea8000c1e1900 */
[----:B------:R-:W3:Y:S04]  /*0250*/  LDG.E R23, desc[UR4][R2.64+-0xc] ;  /* 0xfffff40402177981 */ /* 0x000ee8000c1e1900 */
[----:B------:R-:W4:Y:S04]  /*0260*/  LDG.E R29, desc[UR4][R2.64+-0x8] ;  /* 0xfffff804021d7981 */ /* 0x000f28000c1e1900 */
[----:B------:R-:W5:Y:S01]  /*0270*/  LDG.E R28, desc[UR4][R2.64+-0x4] ;  /* 0xfffffc04021c7981 */ /* 0x000f62000c1e1900 */
[----:B0-----:R-:W-:-:S05]  /*0280*/  IMAD.WIDE R14, R18, 0x4, R14 ;  /* 0x00000004120e7825 */ /* 0x001fca00078e020e */
[----:B------:R0:W2:Y:S01]  /*0290*/  LDG.E R26, desc[UR4][R14.64] ;  /* 0x000000040e1a7981 */ /* 0x0000a2000c1e1900 */
[----:B------:R-:W-:-:S04]  /*02a0*/  IMAD.WIDE R12, R17, 0x4, R14 ;  /* 0x00000004110c7825 */ /* 0x000fc800078e020e */
[C---:B------:R-:W-:Y:S02]  /*02b0*/  IMAD.WIDE R4, R17.reuse, 0x4, R12 ;  /* 0x0000000411047825 */ /* 0x040fe400078e020c */
[----:B------:R-:W3:Y:S02]  /*02c0*/  LDG.E R12, desc[UR4][R12.64] ;  /* 0x000000040c0c7981 */ /* 0x000ee4000c1e1900 */
[C---:B------:R-:W-:Y:S02]  /*02d0*/  IMAD.WIDE R8, R17.reuse, 0x4, R4 ;  /* 0x0000000411087825 */ /* 0x040fe400078e0204 */
[----:B------:R-:W4:Y:S02]  /*02e0*/  LDG.E R4, desc[UR4][R4.64] ;  /* 0x0000000404047981 */ /* 0x000f24000c1e1900 */
[C---:B------:R-:W-:Y:S02]  /*02f0*/  IMAD.WIDE R6, R17.reuse, 0x4, R8 ;  /* 0x0000000411067825 */ /* 0x040fe400078e0208 */
[----:B------:R-:W5:Y:S02]  /*0300*/  LDG.E R8, desc[UR4][R8.64] ;  /* 0x0000000408087981 */ /* 0x000f64000c1e1900 */
[----:B------:R-:W-:-:S02]  /*0310*/  IMAD.WIDE R10, R17, 0x4, R6 ;  /* 0x00000004110a7825 */ /* 0x000fc400078e0206 */
[----:B------:R-:W5:Y:S04]  /*0320*/  LDG.E R5, desc[UR4][R2.64] ;  /* 0x0000000402057981 */ /* 0x000f68000c1e1900 */
[----:B------:R-:W5:Y:S01]  /*0330*/  LDG.E R6, desc[UR4][R6.64] ;  /* 0x0000000406067981 */ /* 0x000f62000c1e1900 */
[----:B0-----:R-:W-:-:S03]  /*0340*/  IMAD.WIDE R14, R17, 0x4, R10 ;  /* 0x00000004110e7825 */ /* 0x001fc600078e020a */
[----:B------:R-:W5:Y:S04]  /*0350*/  LDG.E R10, desc[UR4][R10.64] ;  /* 0x000000040a0a7981 */ /* 0x000f68000c1e1900 */
[----:B------:R-:W5:Y:S04]  /*0360*/  LDG.E R13, desc[UR4][R14.64] ;  /* 0x000000040e0d7981 */ /* 0x000f68000c1e1900 */
[----:B------:R-:W5:Y:S04]  /*0370*/  LDG.E R7, desc[UR4][R2.64+0x4] ;  /* 0x0000040402077981 */ /* 0x000f68000c1e1900 */
[----:B------:R-:W5:Y:S01]  /*0380*/  LDG.E R9, desc[UR4][R2.64+0xc] ;  /* 0x00000c0402097981 */ /* 0x000f62000c1e1900 */
[----:B--2---:R-:W-:-:S02]  /*0390*/  IMAD R26, R25, R26, R24 ;  /* 0x0000001a191a7224 */ /* 0x004fc400078e0218 */
[----:B------:R-:W-:Y:S02]  /*03a0*/  IMAD.WIDE R24, R17, 0x4, R14 ;  /* 0x0000000411187825 */ /* 0x000fe400078e020e */
[----:B------:R0:W2:Y:S04]  /*03b0*/  LDG.E R14, desc[UR4][R2.64+0x8] ;  /* 0x00000804020e7981 */ /* 0x0000a8000c1e1900 */
[----:B------:R-:W2:Y:S01]  /*03c0*/  LDG.E R24, desc[UR4][R24.64] ;  /* 0x0000000418187981 */ /* 0x000ea2000c1e1900 */
[----:B---3--:R-:W-:Y:S01]  /*03d0*/  IMAD R12, R23, R12, R26 ;  /* 0x0000000c170c7224 */ /* 0x008fe200078e021a */
[----:B------:R-:W-:-:S03]  /*03e0*/  IADD3 R22, PT, PT, R22, 0x8, RZ ;  /* 0x0000000816167810 */ /* 0x000fc60007ffe0ff */
[----:B----4-:R-:W-:Y:S01]  /*03f0*/  IMAD R29, R29, R4, R12 ;  /* 0x000000041d1d7224 */ /* 0x010fe200078e020c */
[----:B------:R-:W-:-:S03]  /*0400*/  ISETP.NE.AND P1, PT, R22, RZ, PT ;  /* 0x000000ff1600720c */ /* 0x000fc60003f25270 */
[----:B-----5:R-:W-:Y:S01]  /*0410*/  IMAD R8, R28, R8, R29 ;  /* 0x000000081c087224 */ /* 0x020fe200078e021d */
[----:B------:R-:W-:-:S03]  /*0420*/  IADD3 R4, P2, PT, R2, 0x20, RZ ;  /* 0x0000002002047810 */ /* 0x000fc60007f5e0ff */
[----:B------:R-:W-:Y:S01]  /*0430*/  IMAD R5, R5, R6, R8 ;  /* 0x0000000605057224 */ /* 0x000fe200078e0208 */
[----:B0-----:R-:W-:Y:S02]  /*0440*/  IADD3.X R3, PT, PT, RZ, R3, RZ, P2, !PT ;  /* 0x00000003ff037210 */ /* 0x001fe400017fe4ff */
[----:B------:R-:W-:Y:S01]  /*0450*/  LEA R18, R17, R18, 0x3 ;  /* 0x0000001211127211 */ /* 0x000fe200078e18ff */
[----:B------:R-:W-:-:S04]  /*0460*/  IMAD R5, R7, R10, R5 ;  /* 0x0000000a07057224 */ /* 0x000fc800078e0205 */
[----:B--2---:R-:W-:-:S04]  /*0470*/  IMAD R5, R14, R13, R5 ;  /* 0x0000000d0e057224 */ /* 0x004fc800078e0205 */
[----:B------:R-:W-:Y:S01]  /*0480*/  IMAD R24, R9, R24, R5 ;  /* 0x0000001809187224 */ /* 0x000fe200078e0205 */
[----:B------:R-:W-:Y:S06]  /*0490*/  @P1 BRA `(.L_x_2) ;  /* 0xfffffffc00601947 */ /* 0x000fec000383ffff */
.L_x_1:
[----:B------:R-:W-:Y:S05]  /*04a0*/  @!P0 BRA `(.L_x_0) ;  /* 0x0000000000fc8947 */ /* 0x000fea0003800000 */
[----:B------:R-:W-:Y:S02]  /*04b0*/  ISETP.GE.U32.AND P1, PT, R27, 0x4, PT ;  /* 0x000000041b00780c */ /* 0x000fe40003f26070 */
[----:B------:R-:W-:-:S04]  /*04c0*/  LOP3.LUT R14, R19, 0x3, RZ, 0xc0, !PT ;  /* 0x00000003130e7812 */ /* 0x000fc800078ec0ff */
[----:B------:R-:W-:-:S07]  /*04d0*/  ISETP.NE.AND P0, PT, R14, RZ, PT ;  /* 0x000000ff0e00720c */ /* 0x000fce0003f05270 */
[----:B------:R-:W-:Y:S06]  /*04e0*/  @!P1 BRA `(.L_x_3) ;  /* 0x00000000006c9947 */ /* 0x000fec0003800000 */
[----:B------:R-:W0:Y:S01]  /*04f0*/  LDC.64 R4, c[0x0][0x388] ;  /* 0x0000e200ff047b82 */ /* 0x000e220000000a00 */
[----:B------:R-:W1:Y:S01]  /*0500*/  LDCU.64 UR6, c[0x0][0x380] ;  /* 0x00007000ff0677ac */ /* 0x000e620008000a00 */
[----:B------:R-:W-:Y:S01]  /*0510*/  IMAD R7, R21, R17, R16 ;  /* 0x0000001115077224 */ /* 0x000fe200078e0210 */
[CC--:B------:R-:W-:Y:S02]  /*0520*/  IADD3 R3, PT, PT, R20.reuse, R21.reuse, RZ ;  /* 0x0000001514037210 */ /* 0x0c0fe40007ffe0ff */
[----:B------:R-:W-:-:S03]  /*0530*/  IADD3 R8, P1, PT, R20, R21, RZ ;  /* 0x0000001514087210 */ /* 0x000fc60007f3e0ff */
[----:B------:R-:W2:Y:S01]  /*0540*/  LDC.64 R12, c[0x0][0x380] ;  /* 0x0000e000ff0c7b82 */ /* 0x000ea20000000a00 */
[----:B0-----:R-:W-:-:S04]  /*0550*/  IMAD.WIDE R4, R7, 0x4, R4 ;  /* 0x0000000407047825 */ /* 0x001fc800078e0204 */
[----:B------:R-:W-:Y:S02]  /*0560*/  IMAD.WIDE R6, R17, 0x4, R4 ;  /* 0x0000000411067825 */ /* 0x000fe400078e0204 */
[----:B------:R-:W3:Y:S02]  /*0570*/  LDG.E R4, desc[UR4][R4.64] ;  /* 0x0000000404047981 */ /* 0x000ee4000c1e1900 */
[----:B--2---:R-:W-:Y:S01]  /*0580*/  IMAD.WIDE.U32 R12, R3, 0x4, R12 ;  /* 0x00000004030c7825 */ /* 0x004fe200078e000c */
[----:B------:R-:W-:Y:S02]  /*0590*/  IADD3.X R3, PT, PT, RZ, RZ, RZ, P1, !PT ;  /* 0x000000ffff037210 */ /* 0x000fe40000ffe4ff */
[----:B-1----:R-:W-:-:S03]  /*05a0*/  LEA R2, P1, R8, UR6, 0x2 ;  /* 0x0000000608027c11 */ /* 0x002fc6000f8210ff */
[----:B------:R-:W3:Y:S01]  /*05b0*/  LDG.E R13, desc[UR4][R12.64] ;  /* 0x000000040c0d7981 */ /* 0x000ee2000c1e1900 */
[----:B------:R-:W-:Y:S01]  /*05c0*/  LEA.HI.X R3, R8, UR7, R3, 0x2, P1 ;  /* 0x0000000708037c11 */ /* 0x000fe200088f1403 */
[C---:B------:R-:W-:Y:S02]  /*05d0*/  IMAD.WIDE R8, R17.reuse, 0x4, R6 ;  /* 0x0000000411087825 */ /* 0x040fe400078e0206 */
[----:B------:R-:W2:Y:S04]  /*05e0*/  LDG.E R6, desc[UR4][R6.64] ;  /* 0x0000000406067981 */ /* 0x000ea8000c1e1900 */
[----:B------:R-:W2:Y:S01]  /*05f0*/  LDG.E R15, desc[UR4][R2.64+0x4] ;  /* 0x00000404020f7981 */ /* 0x000ea2000c1e1900 */
[----:B------:R-:W-:-:S03]  /*0600*/  IMAD.WIDE R10, R17, 0x4, R8 ;  /* 0x00000004110a7825 */ /* 0x000fc600078e0208 */
[----:B------:R-:W4:Y:S04]  /*0610*/  LDG.E R22, desc[UR4][R8.64] ;  /* 0x0000000408167981 */ /* 0x000f28000c1e1900 */
[----:B------:R-:W4:Y:S04]  /*0620*/  LDG.E R18, desc[UR4][R2.64+0x8] ;  /* 0x0000080402127981 */ /* 0x000f28000c1e1900 */
[----:B------:R-:W5:Y:S04]  /*0630*/  LDG.E R26, desc[UR4][R2.64+0xc] ;  /* 0x00000c04021a7981 */ /* 0x000f68000c1e1900 */
[----:B------:R-:W5:Y:S01]  /*0640*/  LDG.E R10, desc[UR4][R10.64] ;  /* 0x000000040a0a7981 */ /* 0x000f62000c1e1900 */
[----:B------:R-:W-:Y:S01]  /*0650*/  IADD3 R21, PT, PT, R21, 0x4, RZ ;  /* 0x0000000415157810 */ /* 0x000fe20007ffe0ff */
[----:B---3--:R-:W-:-:S04]  /*0660*/  IMAD R24, R13, R4, R24 ;  /* 0x000000040d187224 */ /* 0x008fc800078e0218 */
[----:B--2---:R-:W-:-:S04]  /*0670*/  IMAD R15, R15, R6, R24 ;  /* 0x000000060f0f7224 */ /* 0x004fc800078e0218 */
[----:B----4-:R-:W-:-:S04]  /*0680*/  IMAD R15, R18, R22, R15 ;  /* 0x00000016120f7224 */ /* 0x010fc800078e020f */
[----:B-----5:R-:W-:-:S07]  /*0690*/  IMAD R24, R26, R10, R15 ;  /* 0x0000000a1a187224 */ /* 0x020fce00078e020f */
.L_x_3:
[----:B------:R-:W-:Y:S05]  /*06a0*/  @!P0 BRA `(.L_x_0) ;  /* 0x00000000007c8947 */ /* 0x000fea0003800000 */
[----:B------:R-:W-:Y:S01]  /*06b0*/  ISETP.NE.AND P1, PT, R14, 0x1, PT ;  /* 0x000000010e00780c */ /* 0x000fe20003f25270 */
[----:B------:R-:W0:Y:S01]  /*06c0*/  LDC.64 R10, c[0x0][0x380] ;  /* 0x0000e000ff0a7b82 */ /* 0x000e220000000a00 */
[----:B------:R-:W-:-:S04]  /*06d0*/  LOP3.LUT R19, R19, 0x1, RZ, 0xc0, !PT ;  /* 0x0000000113137812 */ /* 0x000fc800078ec0ff */
[----:B------:R-:W-:-:S03]  /*06e0*/  ISETP.NE.U32.AND P0, PT, R19, 0x1, PT ;  /* 0x000000011300780c */ /* 0x000fc60003f05070 */
[----:B------:R-:W1:Y:S04]  /*06f0*/  LDC.64 R8, c[0x0][0x388] ;  /* 0x0000e200ff087b82 */ /* 0x000e680000000a00 */
[CC--:B------:R-:W-:Y:S02]  /*0700*/  @P1 IADD3 R13, PT, PT, R20.reuse, R21.reuse, RZ ;  /* 0x00000015140d1210 */ /* 0x0c0fe40007ffe0ff */
[----:B------:R-:W-:Y:S02]  /*0710*/  @P1 IADD3 R12, P2, PT, R20, R21, RZ ;  /* 0x00000015140c1210 */ /* 0x000fe40007f5e0ff */
[----:B------:R-:W2:Y:S02]  /*0720*/  @P1 LDC.64 R2, c[0x0][0x380] ;  /* 0x0000e000ff021b82 */ /* 0x000ea40000000a00 */
[----:B------:R-:W-:-:S06]  /*0730*/  @P1 IADD3.X R14, PT, PT, RZ, RZ, RZ, P2, !PT ;  /* 0x000000ffff0e1210 */ /* 0x000fcc00017fe4ff */
[----:B------:R-:W3:Y:S01]  /*0740*/  LDC.64 R4, c[0x0][0x380] ;  /* 0x0000e000ff047b82 */ /* 0x000ee20000000a00 */
[----:B0-----:R-:W-:-:S04]  /*0750*/  @P1 IMAD.WIDE.U32 R10, R13, 0x4, R10 ;  /* 0x000000040d0a1825 */ /* 0x001fc800078e000a */
[C---:B------:R-:W-:Y:S01]  /*0760*/  @P1 IMAD R13, R21.reuse, R17, R16 ;  /* 0x00000011150d1224 */ /* 0x040fe200078e0210 */
[----:B------:R-:W-:Y:S01]  /*0770*/  @P1 IADD3 R21, PT, PT, R21, 0x2, RZ ;  /* 0x0000000215151810 */ /* 0x000fe20007ffe0ff */
[----:B------:R-:W4:Y:S01]  /*0780*/  @P1 LDG.E R11, desc[UR4][R10.64] ;  /* 0x000000040a0b1981 */ /* 0x000f22000c1e1900 */
[----:B------:R-:W0:Y:S01]  /*0790*/  LDC.64 R6, c[0x0][0x388] ;  /* 0x0000e200ff067b82 */ /* 0x000e220000000a00 */
[----:B-1----:R-:W-:Y:S01]  /*07a0*/  @P1 IMAD.WIDE R8, R13, 0x4, R8 ;  /* 0x000000040d081825 */ /* 0x002fe200078e0208 */
[----:B------:R-:W-:Y:S02]  /*07b0*/  @!P0 IADD3 R15, PT, PT, R20, R21, RZ ;  /* 0x00000015140f8210 */ /* 0x000fe40007ffe0ff */
[----:B--2---:R-:W-:Y:S01]  /*07c0*/  @P1 LEA R2, P2, R12, R2, 0x2 ;  /* 0x000000020c021211 */ /* 0x004fe200078410ff */
[----:B------:R-:W-:-:S03]  /*07d0*/  @!P0 IMAD R21, R21, R17, R16 ;  /* 0x0000001115158224 */ /* 0x000fc600078e0210 */
[----:B------:R-:W-:Y:S01]  /*07e0*/  @P1 LEA.HI.X R3, R12, R3, R14, 0x2, P2 ;  /* 0x000000030c031211 */ /* 0x000fe200010f140e */
[----:B------:R-:W-:Y:S01]  /*07f0*/  @P1 IMAD.WIDE R12, R17, 0x4, R8 ;  /* 0x00000004110c1825 */ /* 0x000fe200078e0208 */
[----:B------:R-:W4:Y:S03]  /*0800*/  @P1 LDG.E R14, desc[UR4][R8.64] ;  /* 0x00000004080e1981 */ /* 0x000f26000c1e1900 */
[----:B---3--:R-:W-:Y:S01]  /*0810*/  @!P0 IMAD.WIDE.U32 R4, R15, 0x4, R4 ;  /* 0x000000040f048825 */ /* 0x008fe200078e0004 */
[----:B------:R-:W2:Y:S04]  /*0820*/  @P1 LDG.E R2, desc[UR4][R2.64+0x4] ;  /* 0x0000040402021981 */ /* 0x000ea8000c1e1900 */
[----:B------:R-:W2:Y:S01]  /*0830*/  @P1 LDG.E R12, desc[UR4][R12.64] ;  /* 0x000000040c0c1981 */ /* 0x000ea2000c1e1900 */
[----:B0-----:R-:W-:-:S03]  /*0840*/  @!P0 IMAD.WIDE R6, R21, 0x4, R6 ;  /* 0x0000000415068825 */ /* 0x001fc600078e0206 */
[----:B------:R-:W3:Y:S04]  /*0850*/  @!P0 LDG.E R5, desc[UR4][R4.64] ;  /* 0x0000000404058981 */ /* 0x000ee8000c1e1900 */
[----:B------:R-:W3:Y:S01]  /*0860*/  @!P0 LDG.E R6, desc[UR4][R6.64] ;  /* 0x0000000406068981 */ /* 0x000ee2000c1e1900 */
[----:B----4-:R-:W-:-:S04]  /*0870*/  @P1 IMAD R11, R11, R14, R24 ;  /* 0x0000000e0b0b1224 */ /* 0x010fc800078e0218 */
[----:B--2---:R-:W-:-:S04]  /*0880*/  @P1 IMAD R24, R2, R12, R11 ;  /* 0x0000000c02181224 */ /* 0x004fc800078e020b */
[----:B---3--:R-:W-:-:S07]  /*0890*/  @!P0 IMAD R24, R5, R6, R24 ;  /* 0x0000000605188224 */ /* 0x008fce00078e0218 */
.L_x_0:
[----:B------:R-:W0:Y:S01]  /*08a0*/  LDC.64 R2, c[0x0][0x390] ;  /* 0x0000e400ff027b82 */ /* 0x000e220000000a00 */
[----:B------:R-:W-:-:S04]  /*08b0*/  IMAD R17, R0, R17, R16 ;  /* 0x0000001100117224 */ /* 0x000fc800078e0210 */
[----:B0-----:R-:W-:-:S05]  /*08c0*/  IMAD.WIDE R2, R17, 0x4, R2 ;  /* 0x0000000411027825 */ /* 0x001fca00078e0202 */
[----:B------:R-:W-:Y:S01]  /*08d0*/  STG.E desc[UR4][R2.64], R24 ;  /* 0x0000001802007986 */ /* 0x000fe2000c101904 */
[----:B------:R-:W-:Y:S05]  /*08e0*/  EXIT ;  /* 0x000000000000794d */ /* 0x000fea0003800000 */
.L_x_4:
[----:B------:R-:W-:-:S00]  /*08f0*/  BRA `(.L_x_4) ;  /* 0xfffffffc00fc7947 */ /* 0x000fc0000383ffff */
[----:B------:R-:W-:-:S00]  /*0900*/  NOP ;  /* 0x0000000000007918 */ /* 0x000fc00000000000 */
[----:B------:R-:W-:-:S00]  /*0910*/  NOP ;  /* 0x0000000000007918 */ /* 0x000fc00000000000 */
[----:B------:R-:W-:-:S00]  /*0920*/  NOP ;  /* 0x0000000000007918 */ /* 0x000fc00000000000 */
[----:B------:R-:W-:-:S00]  /*0930*/  NOP ;  /* 0x0000000000007918 */ /* 0x000fc00000000000 */
[----:B------:R-:W-:-:S00]  /*0940*/  NOP ;  /* 0x0000000000007918 */ /* 0x000fc00000000000 */
[----:B------:R-:W-:-:S00]  /*0950*/  NOP ;  /* 0x0000000000007918 */ /* 0x000fc00000000000 */
[----:B------:R-:W-:-:S00]  /*0960*/  NOP ;  /* 0x0000000000007918 */ /* 0x000fc00000000000 */
[----:B------:R-:W-:-:S00]  /*0970*/  NOP ;  /* 0x0000000000007918 */ /* 0x000fc00000000000 */
.L_x_5:


//--------------------- .nv.shared.reserved.0     --------------------------
	.section	.nv.shared.reserved.0,"aw",@nobits
	.weak		__nv_reservedSMEM_offset_0_alias
	.size		__nv_reservedSMEM_offset_0_alias, 0, 64
	.other		__nv_reservedSMEM_offset_0_alias,@"STO_CUDA_RESERVED_SHARED STV_DEFAULT"
__nv_reservedSMEM_offset_0_alias:
	.zero		0
	.zero		64


//--------------------- .nv.constant0._Z3mulPiS_S_iii --------------------------
	.section	.nv.constant0._Z3mulPiS_S_iii,"a",@progbits
	.sectionflags	@""
	.align	4
.nv.constant0._Z3mulPiS_S_iii:
	.zero		932


//--------------------- SYMBOLS --------------------------

	.type		.nv.reservedSmem.offset0,@object
	.size		.nv.reservedSmem.offset0,0x4
